//
// Generated by NVIDIA NVVM Compiler
//
// Compiler Build ID: CL-32267302
// Cuda compilation tools, release 12.0, V12.0.140
// Based on NVVM 7.0.1
//

.version 8.0
.target sm_86
.address_size 64

	// .globl	transpose_2d

.visible .entry transpose_2d(
	.param .u64 transpose_2d_param_0,
	.param .u64 transpose_2d_param_1,
	.param .u32 transpose_2d_param_2,
	.param .u32 transpose_2d_param_3
)
{
	.reg .pred 	%p<4>;
	.reg .f32 	%f<2>;
	.reg .b32 	%r<13>;
	.reg .b64 	%rd<9>;


	ld.param.u64 	%rd1, [transpose_2d_param_0];
	ld.param.u64 	%rd2, [transpose_2d_param_1];
	ld.param.u32 	%r3, [transpose_2d_param_2];
	ld.param.u32 	%r4, [transpose_2d_param_3];
	mov.u32 	%r5, %ctaid.y;
	mov.u32 	%r6, %ntid.y;
	mov.u32 	%r7, %tid.y;
	mad.lo.s32 	%r1, %r5, %r6, %r7;
	mov.u32 	%r8, %ntid.x;
	mov.u32 	%r9, %ctaid.x;
	mov.u32 	%r10, %tid.x;
	mad.lo.s32 	%r2, %r9, %r8, %r10;
	setp.ge.s32 	%p1, %r1, %r3;
	setp.ge.s32 	%p2, %r2, %r4;
	or.pred  	%p3, %p1, %p2;
	@%p3 bra 	$L__BB0_2;

	cvta.to.global.u64 	%rd3, %rd1;
	mad.lo.s32 	%r11, %r1, %r4, %r2;
	mad.lo.s32 	%r12, %r2, %r3, %r1;
	mul.wide.s32 	%rd4, %r11, 4;
	add.s64 	%rd5, %rd3, %rd4;
	ld.global.f32 	%f1, [%rd5];
	cvta.to.global.u64 	%rd6, %rd2;
	mul.wide.s32 	%rd7, %r12, 4;
	add.s64 	%rd8, %rd6, %rd7;
	st.global.f32 	[%rd8], %f1;

$L__BB0_2:
	ret;

}
	// .globl	transpose_2d_f64
.visible .entry transpose_2d_f64(
	.param .u64 transpose_2d_f64_param_0,
	.param .u64 transpose_2d_f64_param_1,
	.param .u32 transpose_2d_f64_param_2,
	.param .u32 transpose_2d_f64_param_3
)
{
	.reg .pred 	%p<4>;
	.reg .b32 	%r<13>;
	.reg .f64 	%fd<2>;
	.reg .b64 	%rd<9>;


	ld.param.u64 	%rd1, [transpose_2d_f64_param_0];
	ld.param.u64 	%rd2, [transpose_2d_f64_param_1];
	ld.param.u32 	%r3, [transpose_2d_f64_param_2];
	ld.param.u32 	%r4, [transpose_2d_f64_param_3];
	mov.u32 	%r5, %ctaid.y;
	mov.u32 	%r6, %ntid.y;
	mov.u32 	%r7, %tid.y;
	mad.lo.s32 	%r1, %r5, %r6, %r7;
	mov.u32 	%r8, %ntid.x;
	mov.u32 	%r9, %ctaid.x;
	mov.u32 	%r10, %tid.x;
	mad.lo.s32 	%r2, %r9, %r8, %r10;
	setp.ge.s32 	%p1, %r1, %r3;
	setp.ge.s32 	%p2, %r2, %r4;
	or.pred  	%p3, %p1, %p2;
	@%p3 bra 	$L__BB1_2;

	cvta.to.global.u64 	%rd3, %rd1;
	mad.lo.s32 	%r11, %r1, %r4, %r2;
	mad.lo.s32 	%r12, %r2, %r3, %r1;
	mul.wide.s32 	%rd4, %r11, 8;
	add.s64 	%rd5, %rd3, %rd4;
	ld.global.f64 	%fd1, [%rd5];
	cvta.to.global.u64 	%rd6, %rd2;
	mul.wide.s32 	%rd7, %r12, 8;
	add.s64 	%rd8, %rd6, %rd7;
	st.global.f64 	[%rd8], %fd1;

$L__BB1_2:
	ret;

}



// ===== COMPILED SASS (sm_100) =====

	.target	sm_100

	.elftype	@"ET_EXEC"


//--------------------- .note.nv.tkinfo           --------------------------
	.section	.note.nv.tkinfo,"",@"SHT_NOTE"
	.sectionflags	@"SHF_NOTE_NV_TKINFO"
	.tkinfo
        /*0018*/ 	.word	0x00000002
        /*0030*/ 	.string	""
        /*0030*/ 	.string	"ptxas"
        /*0030*/ 	.string	"Cuda compilation tools, release 13.0, V13.0.88"
        /*0030*/ 	.string	"Build cuda_13.0.r13.0/compiler.36424714_0"
        /*0030*/ 	.string	"-arch sm_100 "



//--------------------- .note.nv.cuinfo           --------------------------
	.section	.note.nv.cuinfo,"",@"SHT_NOTE"
	.sectionflags	@"SHF_NOTE_NV_CUINFO"
        /*0018*/ 	.short	0x0002
        /*001a*/ 	.short	0x0056
        /*001c*/ 	.short	0x0082
	.zero		2


//--------------------- .nv.info                  --------------------------
	.section	.nv.info,"",@"SHT_CUDA_INFO"
	.align	4


	//----- nvinfo : EIATTR_REGCOUNT
	.align		4
        /*0000*/ 	.byte	0x04, 0x2f
        /*0002*/ 	.short	(.L_1 - .L_0)
	.align		4
.L_0:
        /*0004*/ 	.word	index@(transpose_2d)
        /*0008*/ 	.word	0x0000000a


	//----- nvinfo : EIATTR_FRAME_SIZE
	.align		4
.L_1:
        /*000c*/ 	.byte	0x04, 0x11
        /*000e*/ 	.short	(.L_3 - .L_2)
	.align		4
.L_2:
        /*0010*/ 	.word	index@(transpose_2d)
        /*0014*/ 	.word	0x00000000


	//----- nvinfo : EIATTR_REGCOUNT
	.align		4
.L_3:
        /*0018*/ 	.byte	0x04, 0x2f
        /*001a*/ 	.short	(.L_5 - .L_4)
	.align		4
.L_4:
        /*001c*/ 	.word	index@(transpose_2d_f64)
        /*0020*/ 	.word	0x0000000a


	//----- nvinfo : EIATTR_FRAME_SIZE
	.align		4
.L_5:
        /*0024*/ 	.byte	0x04, 0x11
        /*0026*/ 	.short	(.L_7 - .L_6)
	.align		4
.L_6:
        /*0028*/ 	.word	index@(transpose_2d_f64)
        /*002c*/ 	.word	0x00000000


	//----- nvinfo : EIATTR_MIN_STACK_SIZE
	.align		4
.L_7:
        /*0030*/ 	.byte	0x04, 0x12
        /*0032*/ 	.short	(.L_9 - .L_8)
	.align		4
.L_8:
        /*0034*/ 	.word	index@(transpose_2d_f64)
        /*0038*/ 	.word	0x00000000


	//----- nvinfo : EIATTR_MIN_STACK_SIZE
	.align		4
.L_9:
        /*003c*/ 	.byte	0x04, 0x12
        /*003e*/ 	.short	(.L_11 - .L_10)
	.align		4
.L_10:
        /*0040*/ 	.word	index@(transpose_2d)
        /*0044*/ 	.word	0x00000000
.L_11:


//--------------------- .nv.compat                --------------------------
	.section	.nv.compat,"",@"SHT_CUDA_COMPAT_INFO"
	.align	4
        /*0000*/ 	.byte	0x02, 0x09, 0x00, 0x00, 0x02, 0x02, 0x01, 0x00, 0x02, 0x05, 0x05, 0x00, 0x03, 0x07, 0x01, 0x01
        /*0010*/ 	.byte	0x02, 0x03, 0x00, 0x00, 0x02, 0x06, 0x01, 0x00, 0x04, 0x0b, 0x08, 0x00, 0x09, 0x00, 0x00, 0x00
        /*0020*/ 	.byte	0x00, 0x00, 0x00, 0x00


//--------------------- .nv.info.transpose_2d_f64 --------------------------
	.section	.nv.info.transpose_2d_f64,"",@"SHT_CUDA_INFO"
	.sectionflags	@""
	.align	4


	//----- nvinfo : EIATTR_CUDA_API_VERSION
	.align		4
        /*0000*/ 	.byte	0x04, 0x37
        /*0002*/ 	.short	(.L_13 - .L_12)
.L_12:
        /*0004*/ 	.word	0x00000082


	//----- nvinfo : EIATTR_KPARAM_INFO
	.align		4
.L_13:
        /*0008*/ 	.byte	0x04, 0x17
        /*000a*/ 	.short	(.L_15 - .L_14)
.L_14:
        /*000c*/ 	.word	0x00000000
        /*0010*/ 	.short	0x0003
        /*0012*/ 	.short	0x0014
        /*0014*/ 	.byte	0x00, 0xf0, 0x11, 0x00


	//----- nvinfo : EIATTR_KPARAM_INFO
	.align		4
.L_15:
        /*0018*/ 	.byte	0x04, 0x17
        /*001a*/ 	.short	(.L_17 - .L_16)
.L_16:
        /*001c*/ 	.word	0x00000000
        /*0020*/ 	.short	0x0002
        /*0022*/ 	.short	0x0010
        /*0024*/ 	.byte	0x00, 0xf0, 0x11, 0x00


	//----- nvinfo : EIATTR_KPARAM_INFO
	.align		4
.L_17:
        /*0028*/ 	.byte	0x04, 0x17
        /*002a*/ 	.short	(.L_19 - .L_18)
.L_18:
        /*002c*/ 	.word	0x00000000
        /*0030*/ 	.short	0x0001
        /*0032*/ 	.short	0x0008
        /*0034*/ 	.byte	0x00, 0xf0, 0x21, 0x00


	//----- nvinfo : EIATTR_KPARAM_INFO
	.align		4
.L_19:
        /*0038*/ 	.byte	0x04, 0x17
        /*003a*/ 	.short	(.L_21 - .L_20)
.L_20:
        /*003c*/ 	.word	0x00000000
        /*0040*/ 	.short	0x0000
        /*0042*/ 	.short	0x0000
        /*0044*/ 	.byte	0x00, 0xf0, 0x21, 0x00


	//----- nvinfo : EIATTR_SPARSE_MMA_MASK
	.align		4
.L_21:
        /*0048*/ 	.byte	0x03, 0x50
        /*004a*/ 	.short	0x0000


	//----- nvinfo : EIATTR_MAXREG_COUNT
	.align		4
        /*004c*/ 	.byte	0x03, 0x1b
        /*004e*/ 	.short	0x00ff


	//----- nvinfo : EIATTR_MERCURY_ISA_VERSION
	.align		4
        /*0050*/ 	.byte	0x03, 0x5f
        /*0052*/ 	.short	0x0101


	//----- nvinfo : EIATTR_VRC_CTA_INIT_COUNT
	.align		4
        /*0054*/ 	.byte	0x02, 0x4a
	.zero		1
	.zero		1


	//----- nvinfo : EIATTR_EXIT_INSTR_OFFSETS
	.align		4
        /*0058*/ 	.byte	0x04, 0x1c
        /*005a*/ 	.short	(.L_23 - .L_22)


	//   ....[0]....
.L_22:
        /*005c*/ 	.word	0x000000c0


	//   ....[1]....
        /*0060*/ 	.word	0x00000160


	//----- nvinfo : EIATTR_CBANK_PARAM_SIZE
	.align		4
.L_23:
        /*0064*/ 	.byte	0x03, 0x19
        /*0066*/ 	.short	0x0018


	//----- nvinfo : EIATTR_PARAM_CBANK
	.align		4
        /*0068*/ 	.byte	0x04, 0x0a
        /*006a*/ 	.short	(.L_25 - .L_24)
	.align		4
.L_24:
        /*006c*/ 	.word	index@(.nv.constant0.transpose_2d_f64)
        /*0070*/ 	.short	0x0380
        /*0072*/ 	.short	0x0018


	//----- nvinfo : EIATTR_SW_WAR
	.align		4
.L_25:
        /*0074*/ 	.byte	0x04, 0x36
        /*0076*/ 	.short	(.L_27 - .L_26)
.L_26:
        /*0078*/ 	.word	0x00000008
.L_27:


//--------------------- .nv.info.transpose_2d     --------------------------
	.section	.nv.info.transpose_2d,"",@"SHT_CUDA_INFO"
	.sectionflags	@""
	.align	4


	//----- nvinfo : EIATTR_CUDA_API_VERSION
	.align		4
        /*0000*/ 	.byte	0x04, 0x37
        /*0002*/ 	.short	(.L_29 - .L_28)
.L_28:
        /*0004*/ 	.word	0x00000082


	//----- nvinfo : EIATTR_KPARAM_INFO
	.align		4
.L_29:
        /*0008*/ 	.byte	0x04, 0x17
        /*000a*/ 	.short	(.L_31 - .L_30)
.L_30:
        /*000c*/ 	.word	0x00000000
        /*0010*/ 	.short	0x0003
        /*0012*/ 	.short	0x0014
        /*0014*/ 	.byte	0x00, 0xf0, 0x11, 0x00


	//----- nvinfo : EIATTR_KPARAM_INFO
	.align		4
.L_31:
        /*0018*/ 	.byte	0x04, 0x17
        /*001a*/ 	.short	(.L_33 - .L_32)
.L_32:
        /*001c*/ 	.word	0x00000000
        /*0020*/ 	.short	0x0002
        /*0022*/ 	.short	0x0010
        /*0024*/ 	.byte	0x00, 0xf0, 0x11, 0x00


	//----- nvinfo : EIATTR_KPARAM_INFO
	.align		4
.L_33:
        /*0028*/ 	.byte	0x04, 0x17
        /*002a*/ 	.short	(.L_35 - .L_34)
.L_34:
        /*002c*/ 	.word	0x00000000
        /*0030*/ 	.short	0x0001
        /*0032*/ 	.short	0x0008
        /*0034*/ 	.byte	0x00, 0xf0, 0x21, 0x00


	//----- nvinfo : EIATTR_KPARAM_INFO
	.align		4
.L_35:
        /*0038*/ 	.byte	0x04, 0x17
        /*003a*/ 	.short	(.L_37 - .L_36)
.L_36:
        /*003c*/ 	.word	0x00000000
        /*0040*/ 	.short	0x0000
        /*0042*/ 	.short	0x0000
        /*0044*/ 	.byte	0x00, 0xf0, 0x21, 0x00


	//----- nvinfo : EIATTR_SPARSE_MMA_MASK
	.align		4
.L_37:
        /*0048*/ 	.byte	0x03, 0x50
        /*004a*/ 	.short	0x0000


	//----- nvinfo : EIATTR_MAXREG_COUNT
	.align		4
        /*004c*/ 	.byte	0x03, 0x1b
        /*004e*/ 	.short	0x00ff


	//----- nvinfo : EIATTR_MERCURY_ISA_VERSION
	.align		4
        /*0050*/ 	.byte	0x03, 0x5f
        /*0052*/ 	.short	0x0101


	//----- nvinfo : EIATTR_VRC_CTA_INIT_COUNT
	.align		4
        /*0054*/ 	.byte	0x02, 0x4a
	.zero		1
	.zero		1


	//----- nvinfo : EIATTR_EXIT_INSTR_OFFSETS
	.align		4
        /*0058*/ 	.byte	0x04, 0x1c
        /*005a*/ 	.short	(.L_39 - .L_38)


	//   ....[0]....
.L_38:
        /*005c*/ 	.word	0x000000c0


	//   ....[1]....
        /*0060*/ 	.word	0x00000160


	//----- nvinfo : EIATTR_CBANK_PARAM_SIZE
	.align		4
.L_39:
        /*0064*/ 	.byte	0x03, 0x19
        /*0066*/ 	.short	0x0018


	//----- nvinfo : EIATTR_PARAM_CBANK
	.align		4
        /*0068*/ 	.byte	0x04, 0x0a
        /*006a*/ 	.short	(.L_41 - .L_40)
	.align		4
.L_40:
        /*006c*/ 	.word	index@(.nv.constant0.transpose_2d)
        /*0070*/ 	.short	0x0380
        /*0072*/ 	.short	0x0018


	//----- nvinfo : EIATTR_SW_WAR
	.align		4
.L_41:
        /*0074*/ 	.byte	0x04, 0x36
        /*0076*/ 	.short	(.L_43 - .L_42)
.L_42:
        /*0078*/ 	.word	0x00000008
.L_43:


//--------------------- .nv.callgraph             --------------------------
	.section	.nv.callgraph,"",@"SHT_CUDA_CALLGRAPH"
	.align	4
	.sectionentsize	8
	.align		4
        /*0000*/ 	.word	0x00000000
	.align		4
        /*0004*/ 	.word	0xffffffff
	.align		4
        /*0008*/ 	.word	0x00000000
	.align		4
        /*000c*/ 	.word	0xfffffffe
	.align		4
        /*0010*/ 	.word	0x00000000
	.align		4
        /*0014*/ 	.word	0xfffffffd
	.align		4
        /*0018*/ 	.word	0x00000000
	.align		4
        /*001c*/ 	.word	0xfffffffc


//--------------------- .text.transpose_2d_f64    --------------------------
	.section	.text.transpose_2d_f64,"ax",@progbits
	.align	128
        .global         transpose_2d_f64
        .type           transpose_2d_f64,@function
        .size           transpose_2d_f64,(.L_x_2 - transpose_2d_f64)
        .other          transpose_2d_f64,@"STO_CUDA_ENTRY STV_DEFAULT"
transpose_2d_f64:
.text.transpose_2d_f64:
[----:B------:R-:W-:Y:S01]  /*0000*/  LDC R1, c[0x0][0x37c] ;  /* 0x0000df00ff017b82 */ /* 0x000fe20000000800 */
[----:B------:R-:W0:Y:S07]  /*0010*/  S2R R7, SR_CTAID.X ;  /* 0x0000000000077919 */ /* 0x000e2e0000002500 */
[----:B------:R-:W1:Y:S01]  /*0020*/  S2UR UR4, SR_CTAID.Y ;  /* 0x00000000000479c3 */ /* 0x000e620000002600 */
[----:B------:R-:W2:Y:S01]  /*0030*/  LDCU.64 UR6, c[0x0][0x390] ;  /* 0x00007200ff0677ac */ /* 0x000ea20008000a00 */
[----:B------:R-:W0:Y:S01]  /*0040*/  S2R R2, SR_TID.X ;  /* 0x0000000000027919 */ /* 0x000e220000002100 */
[----:B------:R-:W1:Y:S05]  /*0050*/  S2R R3, SR_TID.Y ;  /* 0x0000000000037919 */ /* 0x000e6a0000002200 */
[----:B------:R-:W1:Y:S01]  /*0060*/  LDC R0, c[0x0][0x364] ;  /* 0x0000d900ff007b82 */ /* 0x000e620000000800 */
[----:B------:R-:W0:Y:S02]  /*0070*/  LDCU UR5, c[0x0][0x360] ;  /* 0x00006c00ff0577ac */ /* 0x000e240008000800 */
[----:B0-----:R-:W-:-:S02]  /*0080*/  IMAD R7, R7, UR5, R2 ;  /* 0x0000000507077c24 */ /* 0x001fc4000f8e0202 */
[----:B-1----:R-:W-:-:S03]  /*0090*/  IMAD R0, R0, UR4, R3 ;  /* 0x0000000400007c24 */ /* 0x002fc6000f8e0203 */
[----:B--2---:R-:W-:-:S04]  /*00a0*/  ISETP.GE.AND P0, PT, R7, UR7, PT ;  /* 0x0000000707007c0c */ /* 0x004fc8000bf06270 */
[----:B------:R-:W-:-:S13]  /*00b0*/  ISETP.GE.OR P0, PT, R0, UR6, P0 ;  /* 0x0000000600007c0c */ /* 0x000fda0008706670 */
[----:B------:R-:W-:Y:S05]  /*00c0*/  @P0 EXIT ;  /* 0x000000000000094d */ /* 0x000fea0003800000 */
[----:B------:R-:W0:Y:S01]  /*00d0*/  LDC.64 R2, c[0x0][0x380] ;  /* 0x0000e000ff027b82 */ /* 0x000e220000000a00 */
[----:B------:R-:W1:Y:S01]  /*00e0*/  LDCU.64 UR4, c[0x0][0x358] ;  /* 0x00006b00ff0477ac */ /* 0x000e620008000a00 */
[----:B------:R-:W-:-:S04]  /*00f0*/  IMAD R5, R0, UR7, R7 ;  /* 0x0000000700057c24 */ /* 0x000fc8000f8e0207 */
[----:B0-----:R-:W-:Y:S02]  /*0100*/  IMAD.WIDE R2, R5, 0x8, R2 ;  /* 0x0000000805027825 */ /* 0x001fe400078e0202 */
[----:B------:R-:W0:Y:S04]  /*0110*/  LDC.64 R4, c[0x0][0x388] ;  /* 0x0000e200ff047b82 */ /* 0x000e280000000a00 */
[----:B-1----:R-:W2:Y:S01]  /*0120*/  LDG.E.64 R2, desc[UR4][R2.64] ;  /* 0x0000000402027981 */ /* 0x002ea2000c1e1b00 */
[----:B------:R-:W-:-:S04]  /*0130*/  IMAD R7, R7, UR6, R0 ;  /* 0x0000000607077c24 */ /* 0x000fc8000f8e0200 */
[----:B0-----:R-:W-:-:S05]  /*0140*/  IMAD.WIDE R4, R7, 0x8, R4 ;  /* 0x0000000807047825 */ /* 0x001fca00078e0204 */
[----:B--2---:R-:W-:Y:S01]  /*0150*/  STG.E.64 desc[UR4][R4.64], R2 ;  /* 0x0000000204007986 */ /* 0x004fe2000c101b04 */
[----:B------:R-:W-:Y:S05]  /*0160*/  EXIT ;  /* 0x000000000000794d */ /* 0x000fea0003800000 */
.L_x_0:
[----:B------:R-:W-:-:S00]  /*0170*/  BRA `(.L_x_0) ;  /* 0xfffffffc00fc7947 */ /* 0x000fc0000383ffff */
[----:B------:R-:W-:-:S00]  /*0180*/  NOP ;  /* 0x0000000000007918 */ /* 0x000fc00000000000 */
[----:B------:R-:W-:-:S00]  /*0190*/  NOP ;  /* 0x0000000000007918 */ /* 0x000fc00000000000 */
[----:B------:R-:W-:-:S00]  /*01a0*/  NOP ;  /* 0x0000000000007918 */ /* 0x000fc00000000000 */
[----:B------:R-:W-:-:S00]  /*01b0*/  NOP ;  /* 0x0000000000007918 */ /* 0x000fc00000000000 */
[----:B------:R-:W-:-:S00]  /*01c0*/  NOP ;  /* 0x0000000000007918 */ /* 0x000fc00000000000 */
[----:B------:R-:W-:-:S00]  /*01d0*/  NOP ;  /* 0x0000000000007918 */ /* 0x000fc00000000000 */
[----:B------:R-:W-:-:S00]  /*01e0*/  NOP ;  /* 0x0000000000007918 */ /* 0x000fc00000000000 */
[----:B------:R-:W-:-:S00]  /*01f0*/  NOP ;  /* 0x0000000000007918 */ /* 0x000fc00000000000 */
.L_x_2:


//--------------------- .text.transpose_2d        --------------------------
	.section	.text.transpose_2d,"ax",@progbits
	.align	128
        .global         transpose_2d
        .type           transpose_2d,@function
        .size           transpose_2d,(.L_x_3 - transpose_2d)
        .other          transpose_2d,@"STO_CUDA_ENTRY STV_DEFAULT"
transpose_2d:
.text.transpose_2d:
        /* <DEDUP_REMOVED lines=18> */
[----:B-1----:R-:W2:Y:S01]  /*0120*/  LDG.E R3, desc[UR4][R2.64] ;  /* 0x0000000402037981 */ /* 0x002ea2000c1e1900 */
[----:B------:R-:W-:-:S04]  /*0130*/  IMAD R7, R7, UR6, R0 ;  /* 0x0000000607077c24 */ /* 0x000fc8000f8e0200 */
[----:B0-----:R-:W-:-:S05]  /*0140*/  IMAD.WIDE R4, R7, 0x4, R4 ;  /* 0x0000000407047825 */ /* 0x001fca00078e0204 */
[----:B--2---:R-:W-:Y:S01]  /*0150*/  STG.E desc[UR4][R4.64], R3 ;  /* 0x0000000304007986 */ /* 0x004fe2000c101904 */
[----:B------:R-:W-:Y:S05]  /*0160*/  EXIT ;  /* 0x000000000000794d */ /* 0x000fea0003800000 */
.L_x_1:
        /* <DEDUP_REMOVED lines=9> */
.L_x_3:


//--------------------- .nv.shared.reserved.0     --------------------------
	.section	.nv.shared.reserved.0,"aw",@nobits
	.weak		__nv_reservedSMEM_offset_0_alias
	.size		__nv_reservedSMEM_offset_0_alias, 0, 64
	.other		__nv_reservedSMEM_offset_0_alias,@"STO_CUDA_RESERVED_SHARED STV_DEFAULT"
__nv_reservedSMEM_offset_0_alias:
	.zero		0
	.zero		64


//--------------------- .nv.constant0.transpose_2d_f64 --------------------------
	.section	.nv.constant0.transpose_2d_f64,"a",@progbits
	.sectionflags	@""
	.align	4
.nv.constant0.transpose_2d_f64:
	.zero		920


//--------------------- .nv.constant0.transpose_2d --------------------------
	.section	.nv.constant0.transpose_2d,"a",@progbits
	.sectionflags	@""
	.align	4
.nv.constant0.transpose_2d:
	.zero		920


//--------------------- SYMBOLS --------------------------

	.type		.nv.reservedSmem.offset0,@object
	.size		.nv.reservedSmem.offset0,0x4
